	.headerflags	@"EF_CUDA_TEXMODE_UNIFIED EF_CUDA_64BIT_ADDRESS EF_CUDA_ACCELERATORS EF_CUDA_SM90 EF_CUDA_VIRTUAL_SM(EF_CUDA_SM90)"
	.elftype	@"ET_EXEC"


//--------------------- .nv.info                  --------------------------
	.section	.nv.info,"",@"SHT_CUDA_INFO"
	.align	4


	//----- nvinfo : EIATTR_REGCOUNT
	.align		4
        /*0000*/ 	.byte	0x04, 0x2f
        /*0002*/ 	.short	(.L_1 - .L_0)
	.align		4
.L_0:
        /*0004*/ 	.word	index@(triton_poi_fused_add_fill_mul_sigmoid_silu_sub_3)
        /*0008*/ 	.word	0x0000001c


	//----- nvinfo : EIATTR_MIN_STACK_SIZE
	.align		4
.L_1:
        /*000c*/ 	.byte	0x04, 0x12
        /*000e*/ 	.short	(.L_3 - .L_2)
	.align		4
.L_2:
        /*0010*/ 	.word	index@(triton_poi_fused_add_fill_mul_sigmoid_silu_sub_3)
        /*0014*/ 	.word	0x00000000


	//----- nvinfo : EIATTR_FRAME_SIZE
	.align		4
.L_3:
        /*0018*/ 	.byte	0x04, 0x11
        /*001a*/ 	.short	(.L_5 - .L_4)
	.align		4
.L_4:
        /*001c*/ 	.word	index@(triton_poi_fused_add_fill_mul_sigmoid_silu_sub_3)
        /*0020*/ 	.word	0x00000000


	//----- nvinfo : EIATTR_MIN_STACK_SIZE
	.align		4
.L_5:
        /*0024*/ 	.byte	0x04, 0x12
        /*0026*/ 	.short	(.L_7 - .L_6)
	.align		4
.L_6:
        /*0028*/ 	.word	index@(triton_poi_fused_add_fill_mul_sigmoid_silu_sub_3)
        /*002c*/ 	.word	0x00000000
.L_7:


//--------------------- .nv.info.triton_poi_fused_add_fill_mul_sigmoid_silu_sub_3 --------------------------
	.section	.nv.info.triton_poi_fused_add_fill_mul_sigmoid_silu_sub_3,"",@"SHT_CUDA_INFO"
	.sectionflags	@""
	.align	4


	//----- nvinfo : EIATTR_CUDA_API_VERSION
	.align		4
        /*0000*/ 	.byte	0x04, 0x37
        /*0002*/ 	.short	(.L_9 - .L_8)
.L_8:
        /*0004*/ 	.word	0x0000007c


	//----- nvinfo : EIATTR_KPARAM_INFO
	.align		4
.L_9:
        /*0008*/ 	.byte	0x04, 0x17
        /*000a*/ 	.short	(.L_11 - .L_10)
.L_10:
        /*000c*/ 	.word	0x00000000
        /*0010*/ 	.short	0x0005
        /*0012*/ 	.short	0x0028
        /*0014*/ 	.byte	0x00, 0xf4, 0x21, 0x00


	//----- nvinfo : EIATTR_KPARAM_INFO
	.align		4
.L_11:
        /*0018*/ 	.byte	0x04, 0x17
        /*001a*/ 	.short	(.L_13 - .L_12)
.L_12:
        /*001c*/ 	.word	0x00000000
        /*0020*/ 	.short	0x0004
        /*0022*/ 	.short	0x0020
        /*0024*/ 	.byte	0x00, 0xf0, 0x11, 0x00


	//----- nvinfo : EIATTR_KPARAM_INFO
	.align		4
.L_13:
        /*0028*/ 	.byte	0x04, 0x17
        /*002a*/ 	.short	(.L_15 - .L_14)
.L_14:
        /*002c*/ 	.word	0x00000000
        /*0030*/ 	.short	0x0003
        /*0032*/ 	.short	0x0018
        /*0034*/ 	.byte	0x00, 0xf4, 0x21, 0x00


	//----- nvinfo : EIATTR_KPARAM_INFO
	.align		4
.L_15:
        /*0038*/ 	.byte	0x04, 0x17
        /*003a*/ 	.short	(.L_17 - .L_16)
.L_16:
        /*003c*/ 	.word	0x00000000
        /*0040*/ 	.short	0x0002
        /*0042*/ 	.short	0x0010
        /*0044*/ 	.byte	0x00, 0xf4, 0x21, 0x00


	//----- nvinfo : EIATTR_KPARAM_INFO
	.align		4
.L_17:
        /*0048*/ 	.byte	0x04, 0x17
        /*004a*/ 	.short	(.L_19 - .L_18)
.L_18:
        /*004c*/ 	.word	0x00000000
        /*0050*/ 	.short	0x0001
        /*0052*/ 	.short	0x0008
        /*0054*/ 	.byte	0x00, 0xf4, 0x21, 0x00


	//----- nvinfo : EIATTR_KPARAM_INFO
	.align		4
.L_19:
        /*0058*/ 	.byte	0x04, 0x17
        /*005a*/ 	.short	(.L_21 - .L_20)
.L_20:
        /*005c*/ 	.word	0x00000000
        /*0060*/ 	.short	0x0000
        /*0062*/ 	.short	0x0000
        /*0064*/ 	.byte	0x00, 0xf4, 0x21, 0x00


	//----- nvinfo : EIATTR_SPARSE_MMA_MASK
	.align		4
.L_21:
        /*0068*/ 	.byte	0x03, 0x50
        /*006a*/ 	.short	0x0000


	//----- nvinfo : EIATTR_MAXREG_COUNT
	.align		4
        /*006c*/ 	.byte	0x03, 0x1b
        /*006e*/ 	.short	0x00ff


	//----- nvinfo : EIATTR_EXIT_INSTR_OFFSETS
	.align		4
        /*0070*/ 	.byte	0x04, 0x1c
        /*0072*/ 	.short	(.L_23 - .L_22)


	//   ....[0]....
.L_22:
        /*0074*/ 	.word	0x00000750


	//   ....[1]....
        /*0078*/ 	.word	0x00000770


	//----- nvinfo : EIATTR_REQNTID
	.align		4
.L_23:
        /*007c*/ 	.byte	0x04, 0x10
        /*007e*/ 	.short	(.L_25 - .L_24)
.L_24:
        /*0080*/ 	.word	0x00000080
        /*0084*/ 	.word	0x00000001
        /*0088*/ 	.word	0x00000001


	//----- nvinfo : EIATTR_CBANK_PARAM_SIZE
	.align		4
.L_25:
        /*008c*/ 	.byte	0x03, 0x19
        /*008e*/ 	.short	0x0030


	//----- nvinfo : EIATTR_PARAM_CBANK
	.align		4
        /*0090*/ 	.byte	0x04, 0x0a
        /*0092*/ 	.short	(.L_27 - .L_26)
	.align		4
.L_26:
        /*0094*/ 	.word	index@(.nv.constant0.triton_poi_fused_add_fill_mul_sigmoid_silu_sub_3)
        /*0098*/ 	.short	0x0210
        /*009a*/ 	.short	0x0030


	//----- nvinfo : EIATTR_SW_WAR
	.align		4
.L_27:
        /*009c*/ 	.byte	0x04, 0x36
        /*009e*/ 	.short	(.L_29 - .L_28)
.L_28:
        /*00a0*/ 	.word	0x00000008
.L_29:


//--------------------- .nv.callgraph             --------------------------
	.section	.nv.callgraph,"",@"SHT_CUDA_CALLGRAPH"
	.align	4
	.sectionentsize	8
	.align		4
        /*0000*/ 	.word	0x00000000
	.align		4
        /*0004*/ 	.word	0xffffffff
	.align		4
        /*0008*/ 	.word	0x00000000
	.align		4
        /*000c*/ 	.word	0xfffffffe
	.align		4
        /*0010*/ 	.word	0x00000000
	.align		4
        /*0014*/ 	.word	0xfffffffd
	.align		4
        /*0018*/ 	.word	0x00000000
	.align		4
        /*001c*/ 	.word	0xfffffffc


//--------------------- .text.triton_poi_fused_add_fill_mul_sigmoid_silu_sub_3 --------------------------
	.section	.text.triton_poi_fused_add_fill_mul_sigmoid_silu_sub_3,"ax",@progbits
	.align	128
        .global         triton_poi_fused_add_fill_mul_sigmoid_silu_sub_3
        .type           triton_poi_fused_add_fill_mul_sigmoid_silu_sub_3,@function
        .size           triton_poi_fused_add_fill_mul_sigmoid_silu_sub_3,(.L_x_1 - triton_poi_fused_add_fill_mul_sigmoid_silu_sub_3)
        .other          triton_poi_fused_add_fill_mul_sigmoid_silu_sub_3,@"STO_CUDA_ENTRY STV_DEFAULT"
triton_poi_fused_add_fill_mul_sigmoid_silu_sub_3:
.text.triton_poi_fused_add_fill_mul_sigmoid_silu_sub_3:
[----:B------:R-:W0:Y:S02]  /*0000*/  LDC R1, c[0x0][0x28] ;  /* 0x00000a00ff017b82 */ /* 0x000e240000000800 */
[----:B------:R-:W1:Y:S01]  /*0010*/  S2R R0, SR_TID.X ;  /* 0x0000000000007919 */ /* 0x000e620000002100 */
[----:B------:R-:W2:Y:S01]  /*0020*/  LDC.64 R12, c[0x0][0x220] ;  /* 0x00008800ff0c7b82 */ /* 0x000ea20000000a00 */
[----:B------:R-:W-:Y:S01]  /*0030*/  ULDC UR4, c[0x0][0x230] ;  /* 0x00008c0000047ab9 */ /* 0x000fe20000000800 */
[----:B------:R-:W-:Y:S01]  /*0040*/  CS2R R8, SRZ ;  /* 0x0000000000087805 */ /* 0x000fe2000001ff00 */
[----:B------:R-:W3:Y:S05]  /*0050*/  S2R R11, SR_CTAID.X ;  /* 0x00000000000b7919 */ /* 0x000eea0000002500 */
[----:B------:R-:W4:Y:S08]  /*0060*/  LDC.64 R14, c[0x0][0x218] ;  /* 0x00008600ff0e7b82 */ /* 0x000f300000000a00 */
[----:B------:R-:W5:Y:S01]  /*0070*/  LDC.64 R2, c[0x0][0x210] ;  /* 0x00008400ff027b82 */ /* 0x000f620000000a00 */
[----:B-1----:R-:W-:-:S04]  /*0080*/  SHF.L.U32 R0, R0, 0x2, RZ ;  /* 0x0000000200007819 */ /* 0x002fc800000006ff */
[----:B------:R-:W-:-:S04]  /*0090*/  LOP3.LUT R0, R0, 0x1fc, RZ, 0xc0, !PT ;  /* 0x000001fc00007812 */ /* 0x000fc800078ec0ff */
[----:B---3--:R-:W-:-:S04]  /*00a0*/  LEA R11, R11, R0, 0x9 ;  /* 0x000000000b0b7211 */ /* 0x008fc800078e48ff */
[C---:B------:R-:W-:Y:S01]  /*00b0*/  ISETP.GE.AND P0, PT, R11.reuse, UR4, PT ;  /* 0x000000040b007c0c */ /* 0x040fe2000bf06270 */
[----:B--2---:R-:W-:Y:S01]  /*00c0*/  IMAD.WIDE R12, R11, 0x2, R12 ;  /* 0x000000020b0c7825 */ /* 0x004fe200078e020c */
[----:B------:R-:W-:-:S11]  /*00d0*/  ULDC.64 UR4, c[0x0][0x208] ;  /* 0x0000820000047ab9 */ /* 0x000fd60000000a00 */
[----:B------:R-:W2:Y:S01]  /*00e0*/  @!P0 LDG.E.64 R8, desc[UR4][R12.64] ;  /* 0x000000040c088981 */ /* 0x000ea2000c1e1b00 */
[----:B------:R-:W-:Y:S01]  /*00f0*/  CS2R R4, SRZ ;  /* 0x0000000000047805 */ /* 0x000fe2000001ff00 */
[----:B----4-:R-:W-:Y:S01]  /*0100*/  IMAD.WIDE R14, R11, 0x2, R14 ;  /* 0x000000020b0e7825 */ /* 0x010fe200078e020e */
[----:B------:R-:W-:-:S03]  /*0110*/  CS2R R6, SRZ ;  /* 0x0000000000067805 */ /* 0x000fc6000001ff00 */
[----:B-----5:R-:W-:Y:S01]  /*0120*/  IMAD.WIDE R2, R11, 0x2, R2 ;  /* 0x000000020b027825 */ /* 0x020fe200078e0202 */
[----:B------:R-:W3:Y:S04]  /*0130*/  @!P0 LDG.E.64 R4, desc[UR4][R14.64] ;  /* 0x000000040e048981 */ /* 0x000ee8000c1e1b00 */
[----:B------:R-:W4:Y:S01]  /*0140*/  @!P0 LDG.E.64 R6, desc[UR4][R2.64] ;  /* 0x0000000402068981 */ /* 0x000f22000c1e1b00 */
[----:B--2---:R-:W-:Y:S02]  /*0150*/  HADD2.F32 R12, -RZ, R8.H0_H0 ;  /* 0x20000008ff0c7230 */ /* 0x004fe40000004100 */
[----:B------:R-:W-:Y:S02]  /*0160*/  HADD2.F32 R8, -RZ, R8.H1_H1 ;  /* 0x30000008ff087230 */ /* 0x000fe40000004100 */
[----:B------:R-:W-:-:S02]  /*0170*/  HADD2.F32 R10, -RZ, R9.H1_H1 ;  /* 0x30000009ff0a7230 */ /* 0x000fc40000004100 */
[----:B------:R-:W-:Y:S01]  /*0180*/  FADD R0, RZ, -R12 ;  /* 0x8000000cff007221 */ /* 0x000fe20000000000 */
[----:B------:R-:W-:Y:S01]  /*0190*/  FADD R13, RZ, -R8 ;  /* 0x80000008ff0d7221 */ /* 0x000fe20000000000 */
[----:B---3--:R-:W-:Y:S02]  /*01a0*/  HADD2.F32 R25, -RZ, R4.H1_H1 ;  /* 0x30000004ff197230 */ /* 0x008fe40000004100 */
[----:B------:R-:W-:Y:S01]  /*01b0*/  FMUL R16, R0, 1.4426950216293334961 ;  /* 0x3fb8aa3b00107820 */ /* 0x000fe20000400000 */
[----:B------:R-:W-:Y:S02]  /*01c0*/  HADD2.F32 R0, -RZ, R9.H0_H0 ;  /* 0x20000009ff007230 */ /* 0x000fe40000004100 */
[----:B------:R-:W-:Y:S01]  /*01d0*/  FMUL R13, R13, 1.4426950216293334961 ;  /* 0x3fb8aa3b0d0d7820 */ /* 0x000fe20000400000 */
[----:B------:R-:W-:Y:S01]  /*01e0*/  FADD R14, RZ, -R10 ;  /* 0x8000000aff0e7221 */ /* 0x000fe20000000000 */
[----:B------:R-:W-:Y:S01]  /*01f0*/  FSETP.GEU.AND P1, PT, R16, -126, PT ;  /* 0xc2fc00001000780b */ /* 0x000fe20003f2e000 */
[----:B------:R-:W-:-:S02]  /*0200*/  FADD R9, RZ, -R0 ;  /* 0x80000000ff097221 */ /* 0x000fc40000000000 */
[----:B------:R-:W-:Y:S01]  /*0210*/  FSETP.GEU.AND P4, PT, R13, -126, PT ;  /* 0xc2fc00000d00780b */ /* 0x000fe20003f8e000 */
[----:B------:R-:W-:Y:S01]  /*0220*/  FMUL R18, R14, 1.4426950216293334961 ;  /* 0x3fb8aa3b0e127820 */ /* 0x000fe20000400000 */
[----:B------:R-:W-:-:S04]  /*0230*/  FMUL R15, R9, 1.4426950216293334961 ;  /* 0x3fb8aa3b090f7820 */ /* 0x000fc80000400000 */
[----:B------:R-:W-:Y:S02]  /*0240*/  FSETP.GEU.AND P3, PT, R18, -126, PT ;  /* 0xc2fc00001200780b */ /* 0x000fe40003f6e000 */
[----:B------:R-:W-:Y:S02]  /*0250*/  FSETP.GEU.AND P2, PT, R15, -126, PT ;  /* 0xc2fc00000f00780b */ /* 0x000fe40003f4e000 */
[----:B------:R-:W-:-:S03]  /*0260*/  @!P1 FMUL R16, R16, 0.5 ;  /* 0x3f00000010109820 */ /* 0x000fc60000400000 */
[----:B------:R-:W-:Y:S01]  /*0270*/  @!P4 FMUL R13, R13, 0.5 ;  /* 0x3f0000000d0dc820 */ /* 0x000fe20000400000 */
[----:B------:R-:W1:Y:S05]  /*0280*/  MUFU.EX2 R9, R16 ;  /* 0x0000001000097308 */ /* 0x000e6a0000000800 */
[----:B------:R-:W-:Y:S02]  /*0290*/  @!P3 FMUL R18, R18, 0.5 ;  /* 0x3f0000001212b820 */ /* 0x000fe40000400000 */
[----:B------:R-:W-:Y:S01]  /*02a0*/  @!P2 FMUL R15, R15, 0.5 ;  /* 0x3f0000000f0fa820 */ /* 0x000fe20000400000 */
[----:B------:R-:W2:Y:S01]  /*02b0*/  MUFU.EX2 R14, R13 ;  /* 0x0000000d000e7308 */ /* 0x000ea20000000800 */
[----:B-1----:R-:W-:-:S07]  /*02c0*/  @!P1 FMUL R9, R9, R9 ;  /* 0x0000000909099220 */ /* 0x002fce0000400000 */
[----:B------:R1:W3:Y:S01]  /*02d0*/  MUFU.EX2 R17, R15 ;  /* 0x0000000f00117308 */ /* 0x0002e20000000800 */
[----:B------:R-:W-:Y:S01]  /*02e0*/  FADD R9, R9, 1 ;  /* 0x3f80000009097421 */ /* 0x000fe20000000000 */
[----:B--2---:R-:W-:-:S06]  /*02f0*/  @!P4 FMUL R14, R14, R14 ;  /* 0x0000000e0e0ec220 */ /* 0x004fcc0000400000 */
[----:B------:R-:W2:Y:S01]  /*0300*/  MUFU.EX2 R19, R18 ;  /* 0x0000001200137308 */ /* 0x000ea20000000800 */
[----:B------:R-:W-:Y:S01]  /*0310*/  FSETP.GT.AND P1, PT, R9, 8.50705917302346158658e+37, PT ;  /* 0x7e8000000900780b */ /* 0x000fe20003f24000 */
[----:B-1----:R-:W-:Y:S01]  /*0320*/  HFMA2.MMA R15, -RZ, RZ, 1.625, 0 ;  /* 0x3e800000ff0f7435 */ /* 0x002fe200000001ff */
[----:B------:R-:W-:Y:S01]  /*0330*/  FADD R14, R14, 1 ;  /* 0x3f8000000e0e7421 */ /* 0x000fe20000000000 */
[----:B---3--:R-:W-:-:S04]  /*0340*/  @!P2 FMUL R17, R17, R17 ;  /* 0x000000111111a220 */ /* 0x008fc80000400000 */
[----:B------:R-:W-:Y:S01]  /*0350*/  FSETP.GT.AND P2, PT, R14, 8.50705917302346158658e+37, PT ;  /* 0x7e8000000e00780b */ /* 0x000fe20003f44000 */
[----:B------:R-:W-:-:S03]  /*0360*/  FADD R17, R17, 1 ;  /* 0x3f80000011117421 */ /* 0x000fc60000000000 */
[----:B------:R-:W-:Y:S02]  /*0370*/  FSEL R16, R15, 1, P1 ;  /* 0x3f8000000f107808 */ /* 0x000fe40000800000 */
[----:B------:R-:W-:Y:S01]  /*0380*/  @P1 FMUL R9, R9, 0.25 ;  /* 0x3e80000009091820 */ /* 0x000fe20000400000 */
[----:B--2---:R-:W-:Y:S01]  /*0390*/  @!P3 FMUL R19, R19, R19 ;  /* 0x000000131313b220 */ /* 0x004fe20000400000 */
[----:B------:R-:W-:Y:S02]  /*03a0*/  FSETP.GT.AND P3, PT, R17, 8.50705917302346158658e+37, PT ;  /* 0x7e8000001100780b */ /* 0x000fe40003f64000 */
[----:B------:R-:W-:Y:S01]  /*03b0*/  FSEL R13, R15, 1, P2 ;  /* 0x3f8000000f0d7808 */ /* 0x000fe20001000000 */
[----:B------:R-:W-:Y:S01]  /*03c0*/  FADD R19, R19, 1 ;  /* 0x3f80000013137421 */ /* 0x000fe20000000000 */
[----:B------:R-:W1:Y:S01]  /*03d0*/  MUFU.RCP R9, R9 ;  /* 0x0000000900097308 */ /* 0x000e620000001000 */
[----:B------:R-:W-:-:S03]  /*03e0*/  @P2 FMUL R14, R14, 0.25 ;  /* 0x3e8000000e0e2820 */ /* 0x000fc60000400000 */
[----:B------:R-:W-:-:S04]  /*03f0*/  FSETP.GT.AND P4, PT, R19, 8.50705917302346158658e+37, PT ;  /* 0x7e8000001300780b */ /* 0x000fc80003f84000 */
[----:B------:R-:W2:Y:S01]  /*0400*/  MUFU.RCP R14, R14 ;  /* 0x0000000e000e7308 */ /* 0x000ea20000001000 */
[----:B------:R-:W-:Y:S01]  /*0410*/  @P3 FMUL R17, R17, 0.25 ;  /* 0x3e80000011113820 */ /* 0x000fe20000400000 */
[----:B-1----:R-:W-:-:S06]  /*0420*/  FMUL R18, R9, R16 ;  /* 0x0000001009127220 */ /* 0x002fcc0000400000 */
[----:B------:R-:W1:Y:S01]  /*0430*/  MUFU.RCP R17, R17 ;  /* 0x0000001100117308 */ /* 0x000e620000001000 */
[----:B------:R-:W-:Y:S01]  /*0440*/  @P4 FMUL R19, R19, 0.25 ;  /* 0x3e80000013134820 */ /* 0x000fe20000400000 */
[----:B------:R-:W-:Y:S01]  /*0450*/  FSEL R16, R15, 1, P3 ;  /* 0x3f8000000f107808 */ /* 0x000fe20001800000 */
[----:B--2---:R-:W-:-:S05]  /*0460*/  FMUL R20, R14, R13 ;  /* 0x0000000d0e147220 */ /* 0x004fca0000400000 */
[----:B------:R-:W2:Y:S01]  /*0470*/  MUFU.RCP R19, R19 ;  /* 0x0000001300137308 */ /* 0x000ea20000001000 */
[----:B------:R-:W-:Y:S01]  /*0480*/  FADD R13, -R18, 1 ;  /* 0x3f800000120d7421 */ /* 0x000fe20000000100 */
[----:B------:R-:W-:Y:S01]  /*0490*/  FSEL R14, R15, 1, P4 ;  /* 0x3f8000000f0e7808 */ /* 0x000fe20002000000 */
[----:B------:R-:W-:Y:S01]  /*04a0*/  FADD R9, -R20, 1 ;  /* 0x3f80000014097421 */ /* 0x000fe20000000100 */
[C---:B------:R-:W-:Y:S01]  /*04b0*/  FMUL R15, R12.reuse, R18 ;  /* 0x000000120c0f7220 */ /* 0x040fe20000400000 */
[----:B------:R-:W-:Y:S02]  /*04c0*/  FFMA R13, R12, R13, 1 ;  /* 0x3f8000000c0d7423 */ /* 0x000fe4000000000d */
[----:B------:R-:W-:Y:S01]  /*04d0*/  FFMA R9, R8, R9, 1 ;  /* 0x3f80000008097423 */ /* 0x000fe20000000009 */
[----:B-1----:R-:W-:Y:S01]  /*04e0*/  FMUL R17, R17, R16 ;  /* 0x0000001011117220 */ /* 0x002fe20000400000 */
[----:B------:R-:W-:Y:S01]  /*04f0*/  FMUL R12, R18, R13 ;  /* 0x0000000d120c7220 */ /* 0x000fe20000400000 */
[----:B----4-:R-:W-:-:S02]  /*0500*/  HADD2.F32 R18, -RZ, R6.H1_H1 ;  /* 0x30000006ff127230 */ /* 0x010fc40000004100 */
[----:B------:R-:W-:Y:S01]  /*0510*/  FMUL R13, R20, R9 ;  /* 0x00000009140d7220 */ /* 0x000fe20000400000 */
[----:B------:R-:W-:Y:S01]  /*0520*/  FADD R23, -R17, 1 ;  /* 0x3f80000011177421 */ /* 0x000fe20000000100 */
[----:B------:R-:W-:Y:S02]  /*0530*/  HADD2.F32 R6, -RZ, R6.H0_H0 ;  /* 0x20000006ff067230 */ /* 0x000fe40000004100 */
[----:B--2---:R-:W-:Y:S01]  /*0540*/  FMUL R19, R19, R14 ;  /* 0x0000000e13137220 */ /* 0x004fe20000400000 */
[----:B------:R-:W-:Y:S01]  /*0550*/  FMUL R14, R8, R20 ;  /* 0x00000014080e7220 */ /* 0x000fe20000400000 */
[----:B------:R-:W-:Y:S01]  /*0560*/  FFMA R20, R0, R23, 1 ;  /* 0x3f80000000147423 */ /* 0x000fe20000000017 */
[----:B------:R-:W1:Y:S01]  /*0570*/  LDC.64 R8, c[0x0][0x228] ;  /* 0x00008a00ff087b82 */ /* 0x000e620000000a00 */
[----:B------:R-:W-:Y:S01]  /*0580*/  FADD R21, -R19, 1 ;  /* 0x3f80000013157421 */ /* 0x000fe20000000100 */
[C---:B------:R-:W-:Y:S01]  /*0590*/  FMUL R16, R10.reuse, R19 ;  /* 0x000000130a107220 */ /* 0x040fe20000400000 */
[C---:B------:R-:W-:Y:S01]  /*05a0*/  FMUL R14, R25.reuse, R14 ;  /* 0x0000000e190e7220 */ /* 0x040fe20000400000 */
[----:B------:R-:W-:Y:S01]  /*05b0*/  FMUL R18, R25, R18 ;  /* 0x0000001219127220 */ /* 0x000fe20000400000 */
[----:B------:R-:W-:Y:S01]  /*05c0*/  FFMA R22, R10, R21, 1 ;  /* 0x3f8000000a167423 */ /* 0x000fe20000000015 */
[----:B------:R-:W-:-:S02]  /*05d0*/  HADD2.F32 R21, -RZ, R5.H0_H0 ;  /* 0x20000005ff157230 */ /* 0x000fc40000004100 */
[----:B------:R-:W-:Y:S01]  /*05e0*/  FMUL R18, R18, R13 ;  /* 0x0000000d12127220 */ /* 0x000fe20000400000 */
[----:B------:R-:W-:Y:S01]  /*05f0*/  FMUL R10, R19, R22 ;  /* 0x00000016130a7220 */ /* 0x000fe20000400000 */
[----:B------:R-:W-:Y:S01]  /*0600*/  FMUL R19, R0, R17 ;  /* 0x0000001100137220 */ /* 0x000fe20000400000 */
[----:B------:R-:W-:Y:S01]  /*0610*/  FMUL R0, R17, R20 ;  /* 0x0000001411007220 */ /* 0x000fe20000400000 */
[----:B------:R-:W-:Y:S02]  /*0620*/  HADD2.F32 R17, -RZ, R4.H0_H0 ;  /* 0x20000004ff117230 */ /* 0x000fe40000004100 */
[----:B------:R-:W-:Y:S02]  /*0630*/  HADD2.F32 R20, -RZ, R5.H1_H1 ;  /* 0x30000005ff147230 */ /* 0x000fe40000004100 */
[----:B------:R-:W-:Y:S01]  /*0640*/  FMUL R19, R21, R19 ;  /* 0x0000001315137220 */ /* 0x000fe20000400000 */
[----:B------:R-:W-:Y:S02]  /*0650*/  HADD2.F32 R4, -RZ, R7.H0_H0 ;  /* 0x20000007ff047230 */ /* 0x000fe40000004100 */
[----:B------:R-:W-:Y:S01]  /*0660*/  FMUL R15, R17, R15 ;  /* 0x0000000f110f7220 */ /* 0x000fe20000400000 */
[----:B------:R-:W-:-:S02]  /*0670*/  HADD2.F32 R7, -RZ, R7.H1_H1 ;  /* 0x30000007ff077230 */ /* 0x000fc40000004100 */
[----:B------:R-:W-:Y:S01]  /*0680*/  FMUL R16, R20, R16 ;  /* 0x0000001014107220 */ /* 0x000fe20000400000 */
[----:B------:R-:W-:Y:S01]  /*0690*/  FMUL R5, R17, R6 ;  /* 0x0000000611057220 */ /* 0x000fe20000400000 */
[----:B------:R-:W-:Y:S01]  /*06a0*/  FMUL R17, R21, R4 ;  /* 0x0000000415117220 */ /* 0x000fe20000400000 */
[----:B------:R-:W-:Y:S01]  /*06b0*/  F2FP.F16.F32.PACK_AB R14, R14, R15 ;  /* 0x0000000f0e0e723e */ /* 0x000fe200000000ff */
[----:B------:R-:W-:Y:S01]  /*06c0*/  FMUL R7, R20, R7 ;  /* 0x0000000714077220 */ /* 0x000fe20000400000 */
[----:B-1----:R-:W-:Y:S01]  /*06d0*/  IMAD.WIDE R8, R11, 0x2, R8 ;  /* 0x000000020b087825 */ /* 0x002fe200078e0208 */
[----:B------:R-:W-:-:S03]  /*06e0*/  F2FP.F16.F32.PACK_AB R15, R16, R19 ;  /* 0x00000013100f723e */ /* 0x000fc600000000ff */
[----:B------:R-:W-:Y:S01]  /*06f0*/  FMUL R5, R5, R12 ;  /* 0x0000000c05057220 */ /* 0x000fe20000400000 */
[----:B------:R-:W-:Y:S01]  /*0700*/  FMUL R0, R17, R0 ;  /* 0x0000000011007220 */ /* 0x000fe20000400000 */
[----:B------:R-:W-:Y:S01]  /*0710*/  FMUL R7, R7, R10 ;  /* 0x0000000a07077220 */ /* 0x000fe20000400000 */
[----:B------:R1:W-:Y:S02]  /*0720*/  @!P0 STG.E.64 desc[UR4][R8.64], R14 ;  /* 0x0000000e08008986 */ /* 0x0003e4000c101b04 */
[----:B------:R-:W-:Y:S02]  /*0730*/  F2FP.F16.F32.PACK_AB R6, R18, R5 ;  /* 0x000000051206723e */ /* 0x000fe400000000ff */
[----:B------:R-:W-:Y:S01]  /*0740*/  F2FP.F16.F32.PACK_AB R7, R7, R0 ;  /* 0x000000000707723e */ /* 0x000fe200000000ff */
[----:B------:R-:W-:Y:S06]  /*0750*/  @P0 EXIT ;  /* 0x000000000000094d */ /* 0x000fec0003800000 */
[----:B------:R-:W-:Y:S01]  /*0760*/  STG.E.64 desc[UR4][R2.64], R6 ;  /* 0x0000000602007986 */ /* 0x000fe2000c101b04 */
[----:B------:R-:W-:Y:S05]  /*0770*/  EXIT ;  /* 0x000000000000794d */ /* 0x000fea0003800000 */
.L_x_0:
[----:B------:R-:W-:-:S00]  /*0780*/  BRA `(.L_x_0) ;  /* 0xfffffffc00fc7947 */ /* 0x000fc0000383ffff */
[----:B------:R-:W-:-:S00]  /*0790*/  NOP ;  /* 0x0000000000007918 */ /* 0x000fc00000000000 */
        /* <DEDUP_REMOVED lines=14> */
.L_x_1:


//--------------------- .nv.constant0.triton_poi_fused_add_fill_mul_sigmoid_silu_sub_3 --------------------------
	.section	.nv.constant0.triton_poi_fused_add_fill_mul_sigmoid_silu_sub_3,"a",@progbits
	.sectionflags	@""
	.align	4
.nv.constant0.triton_poi_fused_add_fill_mul_sigmoid_silu_sub_3:
	.zero		576
